//
// Generated by NVIDIA NVVM Compiler
//
// Compiler Build ID: CL-36424714
// Cuda compilation tools, release 13.0, V13.0.88
// Based on NVVM 20.0.0
//

.version 9.0
.target sm_100
.address_size 64

	// .globl	_Z17conv2d_3x3_kernelPKfS0_Pfii

.visible .entry _Z17conv2d_3x3_kernelPKfS0_Pfii(
	.param .u64 .ptr .align 1 _Z17conv2d_3x3_kernelPKfS0_Pfii_param_0,
	.param .u64 .ptr .align 1 _Z17conv2d_3x3_kernelPKfS0_Pfii_param_1,
	.param .u64 .ptr .align 1 _Z17conv2d_3x3_kernelPKfS0_Pfii_param_2,
	.param .u32 _Z17conv2d_3x3_kernelPKfS0_Pfii_param_3,
	.param .u32 _Z17conv2d_3x3_kernelPKfS0_Pfii_param_4
)
{
	.reg .pred 	%p<4>;
	.reg .b32 	%r<16>;
	.reg .b32 	%f<28>;
	.reg .b64 	%rd<13>;

	ld.param.u64 	%rd1, [_Z17conv2d_3x3_kernelPKfS0_Pfii_param_0];
	ld.param.u64 	%rd2, [_Z17conv2d_3x3_kernelPKfS0_Pfii_param_1];
	ld.param.u64 	%rd3, [_Z17conv2d_3x3_kernelPKfS0_Pfii_param_2];
	ld.param.u32 	%r4, [_Z17conv2d_3x3_kernelPKfS0_Pfii_param_3];
	ld.param.u32 	%r3, [_Z17conv2d_3x3_kernelPKfS0_Pfii_param_4];
	mov.u32 	%r6, %ctaid.x;
	mov.u32 	%r7, %ntid.x;
	mov.u32 	%r8, %tid.x;
	mad.lo.s32 	%r1, %r6, %r7, %r8;
	mov.u32 	%r9, %ctaid.y;
	mov.u32 	%r10, %ntid.y;
	mov.u32 	%r11, %tid.y;
	mad.lo.s32 	%r12, %r9, %r10, %r11;
	add.s32 	%r13, %r3, -2;
	setp.ge.s32 	%p1, %r1, %r13;
	add.s32 	%r14, %r4, -2;
	setp.ge.s32 	%p2, %r12, %r14;
	or.pred  	%p3, %p1, %p2;
	@%p3 bra 	$L__BB0_2;
	cvta.to.global.u64 	%rd4, %rd3;
	cvta.to.global.u64 	%rd5, %rd1;
	cvta.to.global.u64 	%rd6, %rd2;
	mad.lo.s32 	%r15, %r12, %r3, %r1;
	mul.wide.s32 	%rd7, %r15, 4;
	add.s64 	%rd8, %rd5, %rd7;
	ld.global.nc.f32 	%f1, [%rd8];
	ld.global.nc.f32 	%f2, [%rd6];
	fma.rn.f32 	%f3, %f1, %f2, 0f00000000;
	ld.global.nc.f32 	%f4, [%rd8+4];
	ld.global.nc.f32 	%f5, [%rd6+4];
	fma.rn.f32 	%f6, %f4, %f5, %f3;
	ld.global.nc.f32 	%f7, [%rd8+8];
	ld.global.nc.f32 	%f8, [%rd6+8];
	fma.rn.f32 	%f9, %f7, %f8, %f6;
	mul.wide.s32 	%rd9, %r3, 4;
	add.s64 	%rd10, %rd8, %rd9;
	ld.global.nc.f32 	%f10, [%rd10];
	ld.global.nc.f32 	%f11, [%rd6+12];
	fma.rn.f32 	%f12, %f10, %f11, %f9;
	ld.global.nc.f32 	%f13, [%rd10+4];
	ld.global.nc.f32 	%f14, [%rd6+16];
	fma.rn.f32 	%f15, %f13, %f14, %f12;
	ld.global.nc.f32 	%f16, [%rd10+8];
	ld.global.nc.f32 	%f17, [%rd6+20];
	fma.rn.f32 	%f18, %f16, %f17, %f15;
	add.s64 	%rd11, %rd10, %rd9;
	ld.global.nc.f32 	%f19, [%rd11];
	ld.global.nc.f32 	%f20, [%rd6+24];
	fma.rn.f32 	%f21, %f19, %f20, %f18;
	ld.global.nc.f32 	%f22, [%rd11+4];
	ld.global.nc.f32 	%f23, [%rd6+28];
	fma.rn.f32 	%f24, %f22, %f23, %f21;
	ld.global.nc.f32 	%f25, [%rd11+8];
	ld.global.nc.f32 	%f26, [%rd6+32];
	fma.rn.f32 	%f27, %f25, %f26, %f24;
	add.s64 	%rd12, %rd4, %rd7;
	st.global.f32 	[%rd12], %f27;
$L__BB0_2:
	ret;

}


// ===== COMPILED SASS (sm_100) =====

	.target	sm_100

	.elftype	@"ET_EXEC"


//--------------------- .note.nv.tkinfo           --------------------------
	.section	.note.nv.tkinfo,"",@"SHT_NOTE"
	.sectionflags	@"SHF_NOTE_NV_TKINFO"
	.tkinfo
        /*0018*/ 	.word	0x00000002
        /*0030*/ 	.string	""
        /*0030*/ 	.string	"ptxas"
        /*0030*/ 	.string	"Cuda compilation tools, release 13.0, V13.0.88"
        /*0030*/ 	.string	"Build cuda_13.0.r13.0/compiler.36424714_0"
        /*0030*/ 	.string	"-arch sm_100 -m 64 "



//--------------------- .note.nv.cuinfo           --------------------------
	.section	.note.nv.cuinfo,"",@"SHT_NOTE"
	.sectionflags	@"SHF_NOTE_NV_CUINFO"
        /*0018*/ 	.short	0x0002
        /*001a*/ 	.short	0x0064
        /*001c*/ 	.short	0x0082
	.zero		2


//--------------------- .nv.info                  --------------------------
	.section	.nv.info,"",@"SHT_CUDA_INFO"
	.align	4


	//----- nvinfo : EIATTR_REGCOUNT
	.align		4
        /*0000*/ 	.byte	0x04, 0x2f
        /*0002*/ 	.short	(.L_1 - .L_0)
	.align		4
.L_0:
        /*0004*/ 	.word	index@(_Z17conv2d_3x3_kernelPKfS0_Pfii)
        /*0008*/ 	.word	0x0000001e


	//----- nvinfo : EIATTR_FRAME_SIZE
	.align		4
.L_1:
        /*000c*/ 	.byte	0x04, 0x11
        /*000e*/ 	.short	(.L_3 - .L_2)
	.align		4
.L_2:
        /*0010*/ 	.word	index@(_Z17conv2d_3x3_kernelPKfS0_Pfii)
        /*0014*/ 	.word	0x00000000


	//----- nvinfo : EIATTR_MIN_STACK_SIZE
	.align		4
.L_3:
        /*0018*/ 	.byte	0x04, 0x12
        /*001a*/ 	.short	(.L_5 - .L_4)
	.align		4
.L_4:
        /*001c*/ 	.word	index@(_Z17conv2d_3x3_kernelPKfS0_Pfii)
        /*0020*/ 	.word	0x00000000
.L_5:


//--------------------- .nv.compat                --------------------------
	.section	.nv.compat,"",@"SHT_CUDA_COMPAT_INFO"
	.align	4
        /*0000*/ 	.byte	0x02, 0x09, 0x00, 0x00, 0x02, 0x02, 0x01, 0x00, 0x02, 0x05, 0x05, 0x00, 0x03, 0x07, 0x01, 0x01
        /*0010*/ 	.byte	0x02, 0x03, 0x00, 0x00, 0x02, 0x06, 0x01, 0x00, 0x04, 0x0b, 0x08, 0x00, 0x09, 0x00, 0x00, 0x00
        /*0020*/ 	.byte	0x00, 0x00, 0x00, 0x00


//--------------------- .nv.info._Z17conv2d_3x3_kernelPKfS0_Pfii --------------------------
	.section	.nv.info._Z17conv2d_3x3_kernelPKfS0_Pfii,"",@"SHT_CUDA_INFO"
	.sectionflags	@""
	.align	4


	//----- nvinfo : EIATTR_CUDA_API_VERSION
	.align		4
        /*0000*/ 	.byte	0x04, 0x37
        /*0002*/ 	.short	(.L_7 - .L_6)
.L_6:
        /*0004*/ 	.word	0x00000082


	//----- nvinfo : EIATTR_KPARAM_INFO
	.align		4
.L_7:
        /*0008*/ 	.byte	0x04, 0x17
        /*000a*/ 	.short	(.L_9 - .L_8)
.L_8:
        /*000c*/ 	.word	0x00000000
        /*0010*/ 	.short	0x0004
        /*0012*/ 	.short	0x001c
        /*0014*/ 	.byte	0x00, 0xf0, 0x11, 0x00


	//----- nvinfo : EIATTR_KPARAM_INFO
	.align		4
.L_9:
        /*0018*/ 	.byte	0x04, 0x17
        /*001a*/ 	.short	(.L_11 - .L_10)
.L_10:
        /*001c*/ 	.word	0x00000000
        /*0020*/ 	.short	0x0003
        /*0022*/ 	.short	0x0018
        /*0024*/ 	.byte	0x00, 0xf0, 0x11, 0x00


	//----- nvinfo : EIATTR_KPARAM_INFO
	.align		4
.L_11:
        /*0028*/ 	.byte	0x04, 0x17
        /*002a*/ 	.short	(.L_13 - .L_12)
.L_12:
        /*002c*/ 	.word	0x00000000
        /*0030*/ 	.short	0x0002
        /*0032*/ 	.short	0x0010
        /*0034*/ 	.byte	0x00, 0xf5, 0x21, 0x00


	//----- nvinfo : EIATTR_KPARAM_INFO
	.align		4
.L_13:
        /*0038*/ 	.byte	0x04, 0x17
        /*003a*/ 	.short	(.L_15 - .L_14)
.L_14:
        /*003c*/ 	.word	0x00000000
        /*0040*/ 	.short	0x0001
        /*0042*/ 	.short	0x0008
        /*0044*/ 	.byte	0x00, 0xf5, 0x21, 0x00


	//----- nvinfo : EIATTR_KPARAM_INFO
	.align		4
.L_15:
        /*0048*/ 	.byte	0x04, 0x17
        /*004a*/ 	.short	(.L_17 - .L_16)
.L_16:
        /*004c*/ 	.word	0x00000000
        /*0050*/ 	.short	0x0000
        /*0052*/ 	.short	0x0000
        /*0054*/ 	.byte	0x00, 0xf5, 0x21, 0x00


	//----- nvinfo : EIATTR_SPARSE_MMA_MASK
	.align		4
.L_17:
        /*0058*/ 	.byte	0x03, 0x50
        /*005a*/ 	.short	0x0000


	//----- nvinfo : EIATTR_MAXREG_COUNT
	.align		4
        /*005c*/ 	.byte	0x03, 0x1b
        /*005e*/ 	.short	0x00ff


	//----- nvinfo : EIATTR_MERCURY_ISA_VERSION
	.align		4
        /*0060*/ 	.byte	0x03, 0x5f
        /*0062*/ 	.short	0x0101


	//----- nvinfo : EIATTR_VRC_CTA_INIT_COUNT
	.align		4
        /*0064*/ 	.byte	0x02, 0x4a
	.zero		1
	.zero		1


	//----- nvinfo : EIATTR_EXIT_INSTR_OFFSETS
	.align		4
        /*0068*/ 	.byte	0x04, 0x1c
        /*006a*/ 	.short	(.L_19 - .L_18)


	//   ....[0]....
.L_18:
        /*006c*/ 	.word	0x000000e0


	//   ....[1]....
        /*0070*/ 	.word	0x00000340


	//----- nvinfo : EIATTR_CBANK_PARAM_SIZE
	.align		4
.L_19:
        /*0074*/ 	.byte	0x03, 0x19
        /*0076*/ 	.short	0x0020


	//----- nvinfo : EIATTR_PARAM_CBANK
	.align		4
        /*0078*/ 	.byte	0x04, 0x0a
        /*007a*/ 	.short	(.L_21 - .L_20)
	.align		4
.L_20:
        /*007c*/ 	.word	index@(.nv.constant0._Z17conv2d_3x3_kernelPKfS0_Pfii)
        /*0080*/ 	.short	0x0380
        /*0082*/ 	.short	0x0020


	//----- nvinfo : EIATTR_SW_WAR
	.align		4
.L_21:
        /*0084*/ 	.byte	0x04, 0x36
        /*0086*/ 	.short	(.L_23 - .L_22)
.L_22:
        /*0088*/ 	.word	0x00000008
.L_23:


//--------------------- .nv.callgraph             --------------------------
	.section	.nv.callgraph,"",@"SHT_CUDA_CALLGRAPH"
	.align	4
	.sectionentsize	8
	.align		4
        /*0000*/ 	.word	0x00000000
	.align		4
        /*0004*/ 	.word	0xffffffff
	.align		4
        /*0008*/ 	.word	0x00000000
	.align		4
        /*000c*/ 	.word	0xfffffffe
	.align		4
        /*0010*/ 	.word	0x00000000
	.align		4
        /*0014*/ 	.word	0xfffffffd
	.align		4
        /*0018*/ 	.word	0x00000000
	.align		4
        /*001c*/ 	.word	0xfffffffc


//--------------------- .text._Z17conv2d_3x3_kernelPKfS0_Pfii --------------------------
	.section	.text._Z17conv2d_3x3_kernelPKfS0_Pfii,"ax",@progbits
	.align	128
        .global         _Z17conv2d_3x3_kernelPKfS0_Pfii
        .type           _Z17conv2d_3x3_kernelPKfS0_Pfii,@function
        .size           _Z17conv2d_3x3_kernelPKfS0_Pfii,(.L_x_1 - _Z17conv2d_3x3_kernelPKfS0_Pfii)
        .other          _Z17conv2d_3x3_kernelPKfS0_Pfii,@"STO_CUDA_ENTRY STV_DEFAULT"
_Z17conv2d_3x3_kernelPKfS0_Pfii:
.text._Z17conv2d_3x3_kernelPKfS0_Pfii:
[----:B------:R-:W-:Y:S01]  /*0000*/  LDC R1, c[0x0][0x37c] ;  /* 0x0000df00ff017b82 */ /* 0x000fe20000000800 */
[----:B------:R-:W0:Y:S07]  /*0010*/  S2R R2, SR_TID.Y ;  /* 0x0000000000027919 */ /* 0x000e2e0000002200 */
[----:B------:R-:W1:Y:S01]  /*0020*/  LDC R0, c[0x0][0x360] ;  /* 0x0000d800ff007b82 */ /* 0x000e620000000800 */
[----:B------:R-:W1:Y:S07]  /*0030*/  S2R R3, SR_TID.X ;  /* 0x0000000000037919 */ /* 0x000e6e0000002100 */
[----:B------:R-:W0:Y:S08]  /*0040*/  S2UR UR5, SR_CTAID.Y ;  /* 0x00000000000579c3 */ /* 0x000e300000002600 */
[----:B------:R-:W0:Y:S08]  /*0050*/  LDC R9, c[0x0][0x364] ;  /* 0x0000d900ff097b82 */ /* 0x000e300000000800 */
[----:B------:R-:W2:Y:S08]  /*0060*/  LDC.64 R4, c[0x0][0x398] ;  /* 0x0000e600ff047b82 */ /* 0x000eb00000000a00 */
[----:B------:R-:W1:Y:S01]  /*0070*/  S2UR UR4, SR_CTAID.X ;  /* 0x00000000000479c3 */ /* 0x000e620000002500 */
[----:B0-----:R-:W-:Y:S01]  /*0080*/  IMAD R9, R9, UR5, R2 ;  /* 0x0000000509097c24 */ /* 0x001fe2000f8e0202 */
[----:B--2---:R-:W-:-:S04]  /*0090*/  IADD3 R4, PT, PT, R4, -0x2, RZ ;  /* 0xfffffffe04047810 */ /* 0x004fc80007ffe0ff */
[----:B------:R-:W-:Y:S01]  /*00a0*/  ISETP.GE.AND P0, PT, R9, R4, PT ;  /* 0x000000040900720c */ /* 0x000fe20003f06270 */
[----:B-1----:R-:W-:Y:S01]  /*00b0*/  IMAD R0, R0, UR4, R3 ;  /* 0x0000000400007c24 */ /* 0x002fe2000f8e0203 */
[----:B------:R-:W-:-:S04]  /*00c0*/  IADD3 R3, PT, PT, R5, -0x2, RZ ;  /* 0xfffffffe05037810 */ /* 0x000fc80007ffe0ff */
[----:B------:R-:W-:-:S13]  /*00d0*/  ISETP.GE.OR P0, PT, R0, R3, P0 ;  /* 0x000000030000720c */ /* 0x000fda0000706670 */
[----:B------:R-:W-:Y:S05]  /*00e0*/  @P0 EXIT ;  /* 0x000000000000094d */ /* 0x000fea0003800000 */
[----:B------:R-:W0:Y:S01]  /*00f0*/  LDC.64 R16, c[0x0][0x380] ;  /* 0x0000e000ff107b82 */ /* 0x000e220000000a00 */
[----:B------:R-:W1:Y:S01]  /*0100*/  LDCU.64 UR4, c[0x0][0x358] ;  /* 0x00006b00ff0477ac */ /* 0x000e620008000a00 */
[----:B------:R-:W-:-:S06]  /*0110*/  IMAD R9, R9, R5, R0 ;  /* 0x0000000509097224 */ /* 0x000fcc00078e0200 */
[----:B------:R-:W2:Y:S01]  /*0120*/  LDC.64 R2, c[0x0][0x388] ;  /* 0x0000e200ff027b82 */ /* 0x000ea20000000a00 */
[----:B0-----:R-:W-:-:S05]  /*0130*/  IMAD.WIDE R16, R9, 0x4, R16 ;  /* 0x0000000409107825 */ /* 0x001fca00078e0210 */
[----:B-1----:R-:W3:Y:S04]  /*0140*/  LDG.E.CONSTANT R0, desc[UR4][R16.64] ;  /* 0x0000000410007981 */ /* 0x002ee8000c1e9900 */
[----:B--2---:R-:W3:Y:S01]  /*0150*/  LDG.E.CONSTANT R25, desc[UR4][R2.64] ;  /* 0x0000000402197981 */ /* 0x004ee2000c1e9900 */
[----:B------:R-:W-:-:S03]  /*0160*/  IMAD.WIDE R6, R5, 0x4, R16 ;  /* 0x0000000405067825 */ /* 0x000fc600078e0210 */
[----:B------:R-:W2:Y:S04]  /*0170*/  LDG.E.CONSTANT R22, desc[UR4][R2.64+0x4] ;  /* 0x0000040402167981 */ /* 0x000ea8000c1e9900 */
[----:B------:R-:W2:Y:S04]  /*0180*/  LDG.E.CONSTANT R27, desc[UR4][R16.64+0x4] ;  /* 0x00000404101b7981 */ /* 0x000ea8000c1e9900 */
[----:B------:R-:W4:Y:S04]  /*0190*/  LDG.E.CONSTANT R8, desc[UR4][R16.64+0x8] ;  /* 0x0000080410087981 */ /* 0x000f28000c1e9900 */
[----:B------:R-:W4:Y:S04]  /*01a0*/  LDG.E.CONSTANT R15, desc[UR4][R2.64+0x8] ;  /* 0x00000804020f7981 */ /* 0x000f28000c1e9900 */
[----:B------:R-:W5:Y:S04]  /*01b0*/  LDG.E.CONSTANT R14, desc[UR4][R2.64+0xc] ;  /* 0x00000c04020e7981 */ /* 0x000f68000c1e9900 */
[----:B------:R-:W5:Y:S01]  /*01c0*/  LDG.E.CONSTANT R13, desc[UR4][R6.64] ;  /* 0x00000004060d7981 */ /* 0x000f62000c1e9900 */
[----:B------:R-:W-:-:S03]  /*01d0*/  IMAD.WIDE R4, R5, 0x4, R6 ;  /* 0x0000000405047825 */ /* 0x000fc600078e0206 */
[----:B------:R-:W5:Y:S04]  /*01e0*/  LDG.E.CONSTANT R12, desc[UR4][R2.64+0x10] ;  /* 0x00001004020c7981 */ /* 0x000f68000c1e9900 */
[----:B------:R-:W5:Y:S04]  /*01f0*/  LDG.E.CONSTANT R11, desc[UR4][R6.64+0x4] ;  /* 0x00000404060b7981 */ /* 0x000f68000c1e9900 */
[----:B------:R0:W5:Y:S04]  /*0200*/  LDG.E.CONSTANT R10, desc[UR4][R6.64+0x8] ;  /* 0x00000804060a7981 */ /* 0x000168000c1e9900 */
[----:B------:R-:W5:Y:S04]  /*0210*/  LDG.E.CONSTANT R21, desc[UR4][R2.64+0x14] ;  /* 0x0000140402157981 */ /* 0x000f68000c1e9900 */
[----:B------:R-:W5:Y:S01]  /*0220*/  LDG.E.CONSTANT R20, desc[UR4][R2.64+0x18] ;  /* 0x0000180402147981 */ /* 0x000f62000c1e9900 */
[----:B0-----:R-:W0:Y:S03]  /*0230*/  LDC.64 R6, c[0x0][0x390] ;  /* 0x0000e400ff067b82 */ /* 0x001e260000000a00 */
[----:B------:R-:W5:Y:S04]  /*0240*/  LDG.E.CONSTANT R19, desc[UR4][R4.64] ;  /* 0x0000000404137981 */ /* 0x000f68000c1e9900 */
[----:B------:R-:W5:Y:S04]  /*0250*/  LDG.E.CONSTANT R18, desc[UR4][R2.64+0x1c] ;  /* 0x00001c0402127981 */ /* 0x000f68000c1e9900 */
[----:B------:R-:W5:Y:S04]  /*0260*/  LDG.E.CONSTANT R17, desc[UR4][R4.64+0x4] ;  /* 0x0000040404117981 */ /* 0x000f68000c1e9900 */
[----:B------:R-:W5:Y:S04]  /*0270*/  LDG.E.CONSTANT R16, desc[UR4][R4.64+0x8] ;  /* 0x0000080404107981 */ /* 0x000f68000c1e9900 */
[----:B------:R-:W5:Y:S01]  /*0280*/  LDG.E.CONSTANT R23, desc[UR4][R2.64+0x20] ;  /* 0x0000200402177981 */ /* 0x000f62000c1e9900 */
[----:B0-----:R-:W-:-:S04]  /*0290*/  IMAD.WIDE R6, R9, 0x4, R6 ;  /* 0x0000000409067825 */ /* 0x001fc800078e0206 */
[----:B---3--:R-:W-:-:S04]  /*02a0*/  FFMA R0, R0, R25, RZ ;  /* 0x0000001900007223 */ /* 0x008fc800000000ff */
[----:B--2---:R-:W-:-:S04]  /*02b0*/  FFMA R27, R27, R22, R0 ;  /* 0x000000161b1b7223 */ /* 0x004fc80000000000 */
[----:B----4-:R-:W-:-:S04]  /*02c0*/  FFMA R8, R8, R15, R27 ;  /* 0x0000000f08087223 */ /* 0x010fc8000000001b */
[----:B-----5:R-:W-:-:S04]  /*02d0*/  FFMA R8, R13, R14, R8 ;  /* 0x0000000e0d087223 */ /* 0x020fc80000000008 */
[----:B------:R-:W-:-:S04]  /*02e0*/  FFMA R11, R11, R12, R8 ;  /* 0x0000000c0b0b7223 */ /* 0x000fc80000000008 */
[----:B------:R-:W-:-:S04]  /*02f0*/  FFMA R10, R10, R21, R11 ;  /* 0x000000150a0a7223 */ /* 0x000fc8000000000b */
[----:B------:R-:W-:-:S04]  /*0300*/  FFMA R10, R19, R20, R10 ;  /* 0x00000014130a7223 */ /* 0x000fc8000000000a */
[----:B------:R-:W-:-:S04]  /*0310*/  FFMA R17, R17, R18, R10 ;  /* 0x0000001211117223 */ /* 0x000fc8000000000a */
[----:B------:R-:W-:-:S05]  /*0320*/  FFMA R17, R16, R23, R17 ;  /* 0x0000001710117223 */ /* 0x000fca0000000011 */
[----:B------:R-:W-:Y:S01]  /*0330*/  STG.E desc[UR4][R6.64], R17 ;  /* 0x0000001106007986 */ /* 0x000fe2000c101904 */
[----:B------:R-:W-:Y:S05]  /*0340*/  EXIT ;  /* 0x000000000000794d */ /* 0x000fea0003800000 */
.L_x_0:
[----:B------:R-:W-:-:S00]  /*0350*/  BRA `(.L_x_0) ;  /* 0xfffffffc00fc7947 */ /* 0x000fc0000383ffff */
[----:B------:R-:W-:-:S00]  /*0360*/  NOP ;  /* 0x0000000000007918 */ /* 0x000fc00000000000 */
        /* <DEDUP_REMOVED lines=9> */
.L_x_1:


//--------------------- .nv.shared.reserved.0     --------------------------
	.section	.nv.shared.reserved.0,"aw",@nobits
	.weak		__nv_reservedSMEM_offset_0_alias
	.size		__nv_reservedSMEM_offset_0_alias, 0, 64
	.other		__nv_reservedSMEM_offset_0_alias,@"STO_CUDA_RESERVED_SHARED STV_DEFAULT"
__nv_reservedSMEM_offset_0_alias:
	.zero		0
	.zero		64


//--------------------- .nv.constant0._Z17conv2d_3x3_kernelPKfS0_Pfii --------------------------
	.section	.nv.constant0._Z17conv2d_3x3_kernelPKfS0_Pfii,"a",@progbits
	.sectionflags	@""
	.align	4
.nv.constant0._Z17conv2d_3x3_kernelPKfS0_Pfii:
	.zero		928


//--------------------- SYMBOLS --------------------------

	.type		.nv.reservedSmem.offset0,@object
	.size		.nv.reservedSmem.offset0,0x4
